	.headerflags	@"EF_CUDA_TEXMODE_UNIFIED EF_CUDA_64BIT_ADDRESS EF_CUDA_ACCELERATORS EF_CUDA_SM90 EF_CUDA_VIRTUAL_SM(EF_CUDA_SM90)"
	.elftype	@"ET_EXEC"


//--------------------- .nv.info                  --------------------------
	.section	.nv.info,"",@"SHT_CUDA_INFO"
	.align	4


	//----- nvinfo : EIATTR_REGCOUNT
	.align		4
        /*0000*/ 	.byte	0x04, 0x2f
        /*0002*/ 	.short	(.L_1 - .L_0)
	.align		4
.L_0:
        /*0004*/ 	.word	index@(triton_poi_fused_reflection_pad2d_7)
        /*0008*/ 	.word	0x0000000e


	//----- nvinfo : EIATTR_MIN_STACK_SIZE
	.align		4
.L_1:
        /*000c*/ 	.byte	0x04, 0x12
        /*000e*/ 	.short	(.L_3 - .L_2)
	.align		4
.L_2:
        /*0010*/ 	.word	index@(triton_poi_fused_reflection_pad2d_7)
        /*0014*/ 	.word	0x00000000


	//----- nvinfo : EIATTR_FRAME_SIZE
	.align		4
.L_3:
        /*0018*/ 	.byte	0x04, 0x11
        /*001a*/ 	.short	(.L_5 - .L_4)
	.align		4
.L_4:
        /*001c*/ 	.word	index@(triton_poi_fused_reflection_pad2d_7)
        /*0020*/ 	.word	0x00000000


	//----- nvinfo : EIATTR_MIN_STACK_SIZE
	.align		4
.L_5:
        /*0024*/ 	.byte	0x04, 0x12
        /*0026*/ 	.short	(.L_7 - .L_6)
	.align		4
.L_6:
        /*0028*/ 	.word	index@(triton_poi_fused_reflection_pad2d_7)
        /*002c*/ 	.word	0x00000000
.L_7:


//--------------------- .nv.info.triton_poi_fused_reflection_pad2d_7 --------------------------
	.section	.nv.info.triton_poi_fused_reflection_pad2d_7,"",@"SHT_CUDA_INFO"
	.sectionflags	@""
	.align	4


	//----- nvinfo : EIATTR_CUDA_API_VERSION
	.align		4
        /*0000*/ 	.byte	0x04, 0x37
        /*0002*/ 	.short	(.L_9 - .L_8)
.L_8:
        /*0004*/ 	.word	0x0000007c


	//----- nvinfo : EIATTR_KPARAM_INFO
	.align		4
.L_9:
        /*0008*/ 	.byte	0x04, 0x17
        /*000a*/ 	.short	(.L_11 - .L_10)
.L_10:
        /*000c*/ 	.word	0x00000000
        /*0010*/ 	.short	0x0002
        /*0012*/ 	.short	0x0010
        /*0014*/ 	.byte	0x00, 0xf0, 0x11, 0x00


	//----- nvinfo : EIATTR_KPARAM_INFO
	.align		4
.L_11:
        /*0018*/ 	.byte	0x04, 0x17
        /*001a*/ 	.short	(.L_13 - .L_12)
.L_12:
        /*001c*/ 	.word	0x00000000
        /*0020*/ 	.short	0x0001
        /*0022*/ 	.short	0x0008
        /*0024*/ 	.byte	0x00, 0xf4, 0x21, 0x00


	//----- nvinfo : EIATTR_KPARAM_INFO
	.align		4
.L_13:
        /*0028*/ 	.byte	0x04, 0x17
        /*002a*/ 	.short	(.L_15 - .L_14)
.L_14:
        /*002c*/ 	.word	0x00000000
        /*0030*/ 	.short	0x0000
        /*0032*/ 	.short	0x0000
        /*0034*/ 	.byte	0x00, 0xf4, 0x21, 0x00


	//----- nvinfo : EIATTR_SPARSE_MMA_MASK
	.align		4
.L_15:
        /*0038*/ 	.byte	0x03, 0x50
        /*003a*/ 	.short	0x0000


	//----- nvinfo : EIATTR_MAXREG_COUNT
	.align		4
        /*003c*/ 	.byte	0x03, 0x1b
        /*003e*/ 	.short	0x00ff


	//----- nvinfo : EIATTR_EXIT_INSTR_OFFSETS
	.align		4
        /*0040*/ 	.byte	0x04, 0x1c
        /*0042*/ 	.short	(.L_17 - .L_16)


	//   ....[0]....
.L_16:
        /*0044*/ 	.word	0x00000260


	//   ....[1]....
        /*0048*/ 	.word	0x00000280


	//----- nvinfo : EIATTR_REQNTID
	.align		4
.L_17:
        /*004c*/ 	.byte	0x04, 0x10
        /*004e*/ 	.short	(.L_19 - .L_18)
.L_18:
        /*0050*/ 	.word	0x00000080
        /*0054*/ 	.word	0x00000001
        /*0058*/ 	.word	0x00000001


	//----- nvinfo : EIATTR_CRS_STACK_SIZE
	.align		4
.L_19:
        /*005c*/ 	.byte	0x04, 0x1e
        /*005e*/ 	.short	(.L_21 - .L_20)
.L_20:
        /*0060*/ 	.word	0x00000000


	//----- nvinfo : EIATTR_CBANK_PARAM_SIZE
	.align		4
.L_21:
        /*0064*/ 	.byte	0x03, 0x19
        /*0066*/ 	.short	0x0014


	//----- nvinfo : EIATTR_PARAM_CBANK
	.align		4
        /*0068*/ 	.byte	0x04, 0x0a
        /*006a*/ 	.short	(.L_23 - .L_22)
	.align		4
.L_22:
        /*006c*/ 	.word	index@(.nv.constant0.triton_poi_fused_reflection_pad2d_7)
        /*0070*/ 	.short	0x0210
        /*0072*/ 	.short	0x0014


	//----- nvinfo : EIATTR_SW_WAR
	.align		4
.L_23:
        /*0074*/ 	.byte	0x04, 0x36
        /*0076*/ 	.short	(.L_25 - .L_24)
.L_24:
        /*0078*/ 	.word	0x00000008
.L_25:


//--------------------- .nv.callgraph             --------------------------
	.section	.nv.callgraph,"",@"SHT_CUDA_CALLGRAPH"
	.align	4
	.sectionentsize	8
	.align		4
        /*0000*/ 	.word	0x00000000
	.align		4
        /*0004*/ 	.word	0xffffffff
	.align		4
        /*0008*/ 	.word	0x00000000
	.align		4
        /*000c*/ 	.word	0xfffffffe
	.align		4
        /*0010*/ 	.word	0x00000000
	.align		4
        /*0014*/ 	.word	0xfffffffd
	.align		4
        /*0018*/ 	.word	0x00000000
	.align		4
        /*001c*/ 	.word	0xfffffffc


//--------------------- .text.triton_poi_fused_reflection_pad2d_7 --------------------------
	.section	.text.triton_poi_fused_reflection_pad2d_7,"ax",@progbits
	.align	128
        .global         triton_poi_fused_reflection_pad2d_7
        .type           triton_poi_fused_reflection_pad2d_7,@function
        .size           triton_poi_fused_reflection_pad2d_7,(.L_x_3 - triton_poi_fused_reflection_pad2d_7)
        .other          triton_poi_fused_reflection_pad2d_7,@"STO_CUDA_ENTRY STV_DEFAULT"
triton_poi_fused_reflection_pad2d_7:
.text.triton_poi_fused_reflection_pad2d_7:
[----:B------:R-:W0:Y:S02]  /*0000*/  LDC R1, c[0x0][0x28] ;  /* 0x00000a00ff017b82 */ /* 0x000e240000000800 */
[----:B------:R-:W1:Y:S01]  /*0010*/  S2R R7, SR_TID.X ;  /* 0x0000000000077919 */ /* 0x000e620000002100 */
[----:B------:R-:W2:Y:S01]  /*0020*/  LDC.64 R4, c[0x0][0x218] ;  /* 0x00008600ff047b82 */ /* 0x000ea20000000a00 */
[----:B------:R-:W-:Y:S01]  /*0030*/  ULDC.64 UR4, c[0x0][0x208] ;  /* 0x0000820000047ab9 */ /* 0x000fe20000000a00 */
[----:B------:R-:W-:Y:S01]  /*0040*/  BSSY B0, `(.L_x_0) ;  /* 0x0000021000007945 */ /* 0x000fe20003800000 */
[----:B------:R-:W3:Y:S01]  /*0050*/  S2R R0, SR_CTAID.X ;  /* 0x0000000000007919 */ /* 0x000ee20000002500 */
[----:B-1----:R-:W-:-:S05]  /*0060*/  LOP3.LUT R7, R7, 0x7f, RZ, 0xc0, !PT ;  /* 0x0000007f07077812 */ /* 0x002fca00078ec0ff */
[----:B---3--:R-:W-:-:S04]  /*0070*/  IMAD R7, R0, 0x80, R7 ;  /* 0x0000008000077824 */ /* 0x008fc800078e0207 */
[C---:B------:R-:W-:Y:S01]  /*0080*/  IMAD.HI R0, R7.reuse, 0x2aaaaaab, RZ ;  /* 0x2aaaaaab07007827 */ /* 0x040fe200078e02ff */
[----:B------:R-:W-:-:S03]  /*0090*/  ISETP.GE.AND P0, PT, R7, 0x240, PT ;  /* 0x000002400700780c */ /* 0x000fc60003f06270 */
[----:B--2---:R-:W-:Y:S01]  /*00a0*/  IMAD.WIDE R4, R7, 0x4, R4 ;  /* 0x0000000407047825 */ /* 0x004fe200078e0204 */
[----:B------:R-:W-:-:S05]  /*00b0*/  LEA.HI R0, R0, R0, RZ, 0x1 ;  /* 0x0000000000007211 */ /* 0x000fca00078f08ff */
[----:B------:R-:W-:-:S05]  /*00c0*/  IMAD.HI R2, R0, 0x2aaaaaab, RZ ;  /* 0x2aaaaaab00027827 */ /* 0x000fca00078e02ff */
[----:B------:R-:W-:Y:S01]  /*00d0*/  LEA.HI R3, R2, R2, RZ, 0x1 ;  /* 0x0000000202037211 */ /* 0x000fe200078f08ff */
[----:B------:R-:W-:-:S04]  /*00e0*/  IMAD R2, R0, 0x6, RZ ;  /* 0x0000000600027824 */ /* 0x000fc800078e02ff */
[----:B------:R-:W-:Y:S01]  /*00f0*/  IMAD R3, R3, 0x6, RZ ;  /* 0x0000000603037824 */ /* 0x000fe200078e02ff */
[----:B------:R-:W-:-:S04]  /*0100*/  LOP3.LUT R2, RZ, R2, RZ, 0x33, !PT ;  /* 0x00000002ff027212 */ /* 0x000fc800078e33ff */
[----:B------:R-:W-:Y:S01]  /*0110*/  LOP3.LUT R3, RZ, R3, RZ, 0x33, !PT ;  /* 0x00000003ff037212 */ /* 0x000fe200078e33ff */
[----:B------:R-:W-:-:S04]  /*0120*/  IMAD.IADD R2, R7, 0x1, R2 ;  /* 0x0000000107027824 */ /* 0x000fc800078e0202 */
[----:B------:R-:W-:Y:S01]  /*0130*/  IMAD.IADD R3, R0, 0x1, R3 ;  /* 0x0000000100037824 */ /* 0x000fe200078e0203 */
[----:B------:R-:W-:Y:S01]  /*0140*/  IABS R6, R2 ;  /* 0x0000000200067213 */ /* 0x000fe20000000000 */
[----:B------:R-:W-:Y:S01]  /*0150*/  IMAD.HI R0, R7, 0x38e38e39, RZ ;  /* 0x38e38e3907007827 */ /* 0x000fe200078e02ff */
[----:B------:R-:W-:Y:S02]  /*0160*/  HFMA2.MMA R7, -RZ, RZ, 0, 0 ;  /* 0x00000000ff077435 */ /* 0x000fe400000001ff */
[----:B------:R-:W-:Y:S01]  /*0170*/  IABS R8, R3 ;  /* 0x0000000300087213 */ /* 0x000fe20000000000 */
[----:B------:R-:W-:Y:S01]  /*0180*/  VIADD R6, R6, 0xfffffffd ;  /* 0xfffffffd06067836 */ /* 0x000fe20000000000 */
[----:B------:R-:W1:Y:S01]  /*0190*/  LDC.64 R2, c[0x0][0x210] ;  /* 0x00008400ff027b82 */ /* 0x000e620000000a00 */
[----:B------:R-:W-:Y:S02]  /*01a0*/  SHF.R.U32.HI R9, RZ, 0x1f, R0 ;  /* 0x0000001fff097819 */ /* 0x000fe40000011600 */
[----:B------:R-:W-:-:S02]  /*01b0*/  IADD3 R8, R8, -0x3, RZ ;  /* 0xfffffffd08087810 */ /* 0x000fc40007ffe0ff */
[----:B------:R-:W-:Y:S02]  /*01c0*/  IABS R11, R6 ;  /* 0x00000006000b7213 */ /* 0x000fe40000000000 */
[----:B------:R-:W-:Y:S02]  /*01d0*/  IABS R6, R8 ;  /* 0x0000000800067213 */ /* 0x000fe40000000000 */
[----:B------:R-:W-:-:S03]  /*01e0*/  LEA.HI R9, R0, R9, RZ, 0x1d ;  /* 0x0000000900097211 */ /* 0x000fc600078fe8ff */
[----:B------:R-:W-:Y:S01]  /*01f0*/  IMAD R0, R6, 0x4, R11 ;  /* 0x0000000406007824 */ /* 0x000fe200078e020b */
[----:B------:R-:W-:-:S05]  /*0200*/  LEA R9, R9, 0xf, 0x4 ;  /* 0x0000000f09097811 */ /* 0x000fca00078e20ff */
[----:B------:R-:W-:-:S04]  /*0210*/  IMAD.IADD R9, R9, 0x1, -R0 ;  /* 0x0000000109097824 */ /* 0x000fc800078e0a00 */
[----:B-1----:R-:W-:Y:S01]  /*0220*/  IMAD.WIDE R2, R9, 0x4, R2 ;  /* 0x0000000409027825 */ /* 0x002fe200078e0202 */
[----:B------:R-:W-:Y:S06]  /*0230*/  @P0 BRA `(.L_x_1) ;  /* 0x0000000000040947 */ /* 0x000fec0003800000 */
[----:B------:R1:W5:Y:S02]  /*0240*/  LDG.E.EL R7, desc[UR4][R2.64] ;  /* 0x0000000402077981 */ /* 0x000364000c2e1900 */
.L_x_1:
[----:B------:R-:W-:Y:S05]  /*0250*/  BSYNC B0 ;  /* 0x0000000000007941 */ /* 0x000fea0003800000 */
.L_x_0:
[----:B------:R-:W-:Y:S05]  /*0260*/  @P0 EXIT ;  /* 0x000000000000094d */ /* 0x000fea0003800000 */
[----:B-----5:R-:W-:Y:S01]  /*0270*/  STG.E desc[UR4][R4.64], R7 ;  /* 0x0000000704007986 */ /* 0x020fe2000c101904 */
[----:B------:R-:W-:Y:S05]  /*0280*/  EXIT ;  /* 0x000000000000794d */ /* 0x000fea0003800000 */
.L_x_2:
[----:B------:R-:W-:-:S00]  /*0290*/  BRA `(.L_x_2) ;  /* 0xfffffffc00fc7947 */ /* 0x000fc0000383ffff */
[----:B------:R-:W-:-:S00]  /*02a0*/  NOP ;  /* 0x0000000000007918 */ /* 0x000fc00000000000 */
        /* <DEDUP_REMOVED lines=13> */
.L_x_3:


//--------------------- .nv.constant0.triton_poi_fused_reflection_pad2d_7 --------------------------
	.section	.nv.constant0.triton_poi_fused_reflection_pad2d_7,"a",@progbits
	.sectionflags	@""
	.align	4
.nv.constant0.triton_poi_fused_reflection_pad2d_7:
	.zero		548
